	.headerflags	@"EF_CUDA_TEXMODE_UNIFIED EF_CUDA_64BIT_ADDRESS EF_CUDA_ACCELERATORS EF_CUDA_SM90 EF_CUDA_VIRTUAL_SM(EF_CUDA_SM90)"
	.elftype	@"ET_EXEC"


//--------------------- .nv.info                  --------------------------
	.section	.nv.info,"",@"SHT_CUDA_INFO"
	.align	4


	//----- nvinfo : EIATTR_REGCOUNT
	.align		4
        /*0000*/ 	.byte	0x04, 0x2f
        /*0002*/ 	.short	(.L_2 - .L_1)
	.align		4
.L_1:
        /*0004*/ 	.word	index@(triton_per_fused_convolution_native_group_norm_11)
        /*0008*/ 	.word	0x00000017


	//----- nvinfo : EIATTR_MIN_STACK_SIZE
	.align		4
.L_2:
        /*000c*/ 	.byte	0x04, 0x12
        /*000e*/ 	.short	(.L_4 - .L_3)
	.align		4
.L_3:
        /*0010*/ 	.word	index@(triton_per_fused_convolution_native_group_norm_11)
        /*0014*/ 	.word	0x00000000


	//----- nvinfo : EIATTR_FRAME_SIZE
	.align		4
.L_4:
        /*0018*/ 	.byte	0x04, 0x11
        /*001a*/ 	.short	(.L_6 - .L_5)
	.align		4
.L_5:
        /*001c*/ 	.word	index@(triton_per_fused_convolution_native_group_norm_11)
        /*0020*/ 	.word	0x00000000


	//----- nvinfo : EIATTR_MIN_STACK_SIZE
	.align		4
.L_6:
        /*0024*/ 	.byte	0x04, 0x12
        /*0026*/ 	.short	(.L_8 - .L_7)
	.align		4
.L_7:
        /*0028*/ 	.word	index@(triton_per_fused_convolution_native_group_norm_11)
        /*002c*/ 	.word	0x00000000
.L_8:


//--------------------- .nv.info.triton_per_fused_convolution_native_group_norm_11 --------------------------
	.section	.nv.info.triton_per_fused_convolution_native_group_norm_11,"",@"SHT_CUDA_INFO"
	.sectionflags	@""
	.align	4


	//----- nvinfo : EIATTR_CUDA_API_VERSION
	.align		4
        /*0000*/ 	.byte	0x04, 0x37
        /*0002*/ 	.short	(.L_10 - .L_9)
.L_9:
        /*0004*/ 	.word	0x0000007c


	//----- nvinfo : EIATTR_KPARAM_INFO
	.align		4
.L_10:
        /*0008*/ 	.byte	0x04, 0x17
        /*000a*/ 	.short	(.L_12 - .L_11)
.L_11:
        /*000c*/ 	.word	0x00000000
        /*0010*/ 	.short	0x0005
        /*0012*/ 	.short	0x0024
        /*0014*/ 	.byte	0x00, 0xf0, 0x11, 0x00


	//----- nvinfo : EIATTR_KPARAM_INFO
	.align		4
.L_12:
        /*0018*/ 	.byte	0x04, 0x17
        /*001a*/ 	.short	(.L_14 - .L_13)
.L_13:
        /*001c*/ 	.word	0x00000000
        /*0020*/ 	.short	0x0004
        /*0022*/ 	.short	0x0020
        /*0024*/ 	.byte	0x00, 0xf0, 0x11, 0x00


	//----- nvinfo : EIATTR_KPARAM_INFO
	.align		4
.L_14:
        /*0028*/ 	.byte	0x04, 0x17
        /*002a*/ 	.short	(.L_16 - .L_15)
.L_15:
        /*002c*/ 	.word	0x00000000
        /*0030*/ 	.short	0x0003
        /*0032*/ 	.short	0x0018
        /*0034*/ 	.byte	0x00, 0xf4, 0x21, 0x00


	//----- nvinfo : EIATTR_KPARAM_INFO
	.align		4
.L_16:
        /*0038*/ 	.byte	0x04, 0x17
        /*003a*/ 	.short	(.L_18 - .L_17)
.L_17:
        /*003c*/ 	.word	0x00000000
        /*0040*/ 	.short	0x0002
        /*0042*/ 	.short	0x0010
        /*0044*/ 	.byte	0x00, 0xf4, 0x21, 0x00


	//----- nvinfo : EIATTR_KPARAM_INFO
	.align		4
.L_18:
        /*0048*/ 	.byte	0x04, 0x17
        /*004a*/ 	.short	(.L_20 - .L_19)
.L_19:
        /*004c*/ 	.word	0x00000000
        /*0050*/ 	.short	0x0001
        /*0052*/ 	.short	0x0008
        /*0054*/ 	.byte	0x00, 0xf4, 0x21, 0x00


	//----- nvinfo : EIATTR_KPARAM_INFO
	.align		4
.L_20:
        /*0058*/ 	.byte	0x04, 0x17
        /*005a*/ 	.short	(.L_22 - .L_21)
.L_21:
        /*005c*/ 	.word	0x00000000
        /*0060*/ 	.short	0x0000
        /*0062*/ 	.short	0x0000
        /*0064*/ 	.byte	0x00, 0xf4, 0x21, 0x00


	//----- nvinfo : EIATTR_SPARSE_MMA_MASK
	.align		4
.L_22:
        /*0068*/ 	.byte	0x03, 0x50
        /*006a*/ 	.short	0x0000


	//----- nvinfo : EIATTR_MAXREG_COUNT
	.align		4
        /*006c*/ 	.byte	0x03, 0x1b
        /*006e*/ 	.short	0x00ff


	//----- nvinfo : EIATTR_COOP_GROUP_MASK_REGIDS
	.align		4
        /*0070*/ 	.byte	0x04, 0x29
        /*0072*/ 	.short	(.L_24 - .L_23)


	//   ....[0]....
.L_23:
        /*0074*/ 	.word	0xffffffff


	//   ....[1]....
        /*0078*/ 	.word	0xffffffff


	//   ....[2]....
        /*007c*/ 	.word	0xffffffff


	//   ....[3]....
        /*0080*/ 	.word	0xffffffff


	//   ....[4]....
        /*0084*/ 	.word	0xffffffff


	//   ....[5]....
        /*0088*/ 	.word	0xffffffff


	//   ....[6]....
        /*008c*/ 	.word	0xffffffff


	//   ....[7]....
        /*0090*/ 	.word	0xffffffff


	//   ....[8]....
        /*0094*/ 	.word	0xffffffff


	//   ....[9]....
        /*0098*/ 	.word	0xffffffff


	//   ....[10]....
        /*009c*/ 	.word	0xffffffff


	//   ....[11]....
        /*00a0*/ 	.word	0xffffffff


	//   ....[12]....
        /*00a4*/ 	.word	0xffffffff


	//   ....[13]....
        /*00a8*/ 	.word	0xffffffff


	//   ....[14]....
        /*00ac*/ 	.word	0xffffffff


	//   ....[15]....
        /*00b0*/ 	.word	0xffffffff


	//----- nvinfo : EIATTR_COOP_GROUP_INSTR_OFFSETS
	.align		4
.L_24:
        /*00b4*/ 	.byte	0x04, 0x28
        /*00b6*/ 	.short	(.L_26 - .L_25)


	//   ....[0]....
.L_25:
        /*00b8*/ 	.word	0x00000210


	//   ....[1]....
        /*00bc*/ 	.word	0x00000230


	//   ....[2]....
        /*00c0*/ 	.word	0x00000250


	//   ....[3]....
        /*00c4*/ 	.word	0x00000270


	//   ....[4]....
        /*00c8*/ 	.word	0x00000290


	//   ....[5]....
        /*00cc*/ 	.word	0x00000300


	//   ....[6]....
        /*00d0*/ 	.word	0x00000320


	//   ....[7]....
        /*00d4*/ 	.word	0x00000350


	//   ....[8]....
        /*00d8*/ 	.word	0x00000450


	//   ....[9]....
        /*00dc*/ 	.word	0x00000470


	//   ....[10]....
        /*00e0*/ 	.word	0x00000490


	//   ....[11]....
        /*00e4*/ 	.word	0x000004b0


	//   ....[12]....
        /*00e8*/ 	.word	0x000004e0


	//   ....[13]....
        /*00ec*/ 	.word	0x00000540


	//   ....[14]....
        /*00f0*/ 	.word	0x00000560


	//   ....[15]....
        /*00f4*/ 	.word	0x00000580


	//----- nvinfo : EIATTR_EXIT_INSTR_OFFSETS
	.align		4
.L_26:
        /*00f8*/ 	.byte	0x04, 0x1c
        /*00fa*/ 	.short	(.L_28 - .L_27)


	//   ....[0]....
.L_27:
        /*00fc*/ 	.word	0x00000680


	//   ....[1]....
        /*0100*/ 	.word	0x000006a0


	//----- nvinfo : EIATTR_REQNTID
	.align		4
.L_28:
        /*0104*/ 	.byte	0x04, 0x10
        /*0106*/ 	.short	(.L_30 - .L_29)
.L_29:
        /*0108*/ 	.word	0x00000100
        /*010c*/ 	.word	0x00000001
        /*0110*/ 	.word	0x00000001


	//----- nvinfo : EIATTR_CBANK_PARAM_SIZE
	.align		4
.L_30:
        /*0114*/ 	.byte	0x03, 0x19
        /*0116*/ 	.short	0x0028


	//----- nvinfo : EIATTR_PARAM_CBANK
	.align		4
        /*0118*/ 	.byte	0x04, 0x0a
        /*011a*/ 	.short	(.L_32 - .L_31)
	.align		4
.L_31:
        /*011c*/ 	.word	index@(.nv.constant0.triton_per_fused_convolution_native_group_norm_11)
        /*0120*/ 	.short	0x0210
        /*0122*/ 	.short	0x0028


	//----- nvinfo : EIATTR_SW_WAR
	.align		4
.L_32:
        /*0124*/ 	.byte	0x04, 0x36
        /*0126*/ 	.short	(.L_34 - .L_33)
.L_33:
        /*0128*/ 	.word	0x00000008
.L_34:


//--------------------- .nv.callgraph             --------------------------
	.section	.nv.callgraph,"",@"SHT_CUDA_CALLGRAPH"
	.align	4
	.sectionentsize	8
	.align		4
        /*0000*/ 	.word	0x00000000
	.align		4
        /*0004*/ 	.word	0xffffffff
	.align		4
        /*0008*/ 	.word	0x00000000
	.align		4
        /*000c*/ 	.word	0xfffffffe
	.align		4
        /*0010*/ 	.word	0x00000000
	.align		4
        /*0014*/ 	.word	0xfffffffd
	.align		4
        /*0018*/ 	.word	0x00000000
	.align		4
        /*001c*/ 	.word	0xfffffffc


//--------------------- .nv.constant4             --------------------------
	.section	.nv.constant4,"a",@progbits
	.align	8
	.align		8
.nv.constant4:
        /*0000*/ 	.dword	_$_str


//--------------------- .text.triton_per_fused_convolution_native_group_norm_11 --------------------------
	.section	.text.triton_per_fused_convolution_native_group_norm_11,"ax",@progbits
	.sectionflags	@"SHF_BARRIERS=1"
	.align	128
        .global         triton_per_fused_convolution_native_group_norm_11
        .type           triton_per_fused_convolution_native_group_norm_11,@function
        .size           triton_per_fused_convolution_native_group_norm_11,(.L_x_1 - triton_per_fused_convolution_native_group_norm_11)
        .other          triton_per_fused_convolution_native_group_norm_11,@"STO_CUDA_ENTRY STV_DEFAULT"
triton_per_fused_convolution_native_group_norm_11:
.text.triton_per_fused_convolution_native_group_norm_11:
[----:B------:R-:W0:Y:S02]  /*0000*/  LDC R1, c[0x0][0x28] ;  /* 0x00000a00ff017b82 */ /* 0x000e240000000800 */
[----:B------:R-:W1:Y:S01]  /*0010*/  S2R R0, SR_CTAID.X ;  /* 0x0000000000007919 */ /* 0x000e620000002500 */
[----:B------:R-:W2:Y:S01]  /*0020*/  LDC.64 R4, c[0x0][0x220] ;  /* 0x00008800ff047b82 */ /* 0x000ea20000000a00 */
[----:B------:R-:W-:Y:S01]  /*0030*/  ULDC.64 UR6, c[0x0][0x208] ;  /* 0x0000820000067ab9 */ /* 0x000fe20000000a00 */
[----:B------:R-:W3:Y:S06]  /*0040*/  S2R R16, SR_TID.X ;  /* 0x0000000000107919 */ /* 0x000eec0000002100 */
[----:B------:R-:W4:Y:S01]  /*0050*/  LDC.64 R2, c[0x0][0x210] ;  /* 0x00008400ff027b82 */ /* 0x000f220000000a00 */
[----:B-1----:R-:W-:-:S04]  /*0060*/  SHF.R.S32.HI R7, RZ, 0x1f, R0 ;  /* 0x0000001fff077819 */ /* 0x002fc80000011400 */
[----:B------:R-:W-:Y:S02]  /*0070*/  LEA.HI R7, R7, R0, RZ, 0x5 ;  /* 0x0000000007077211 */ /* 0x000fe400078f28ff */
[----:B---3--:R-:W-:Y:S02]  /*0080*/  SHF.L.U32 R10, R16, 0x2, RZ ;  /* 0x00000002100a7819 */ /* 0x008fe400000006ff */
[----:B------:R-:W-:Y:S02]  /*0090*/  LOP3.LUT R7, R7, 0x3fffffe0, RZ, 0xc0, !PT ;  /* 0x3fffffe007077812 */ /* 0x000fe400078ec0ff */
[----:B------:R-:W-:Y:S02]  /*00a0*/  SHF.R.U32.HI R6, RZ, 0x8, R10 ;  /* 0x00000008ff067819 */ /* 0x000fe4000001160a */
[----:B------:R-:W-:Y:S02]  /*00b0*/  IADD3 R11, -R7, R0, RZ ;  /* 0x00000000070b7210 */ /* 0x000fe40007ffe1ff */
[----:B------:R-:W-:-:S02]  /*00c0*/  SGXT.U32 R6, R6, 0x2 ;  /* 0x000000020606781a */ /* 0x000fc40000000000 */
[----:B------:R-:W-:Y:S02]  /*00d0*/  SHF.L.U32 R11, R11, 0x2, RZ ;  /* 0x000000020b0b7819 */ /* 0x000fe400000006ff */
[----:B------:R-:W-:Y:S02]  /*00e0*/  LOP3.LUT R7, R10, 0x3fc, RZ, 0xc0, !PT ;  /* 0x000003fc0a077812 */ /* 0x000fe400078ec0ff */
[----:B------:R-:W-:Y:S02]  /*00f0*/  LOP3.LUT R11, R11, R6, RZ, 0xfc, !PT ;  /* 0x000000060b0b7212 */ /* 0x000fe400078efcff */
[----:B------:R-:W-:-:S03]  /*0100*/  LEA R7, R0, R7, 0xa ;  /* 0x0000000700077211 */ /* 0x000fc600078e50ff */
[----:B--2---:R-:W-:-:S04]  /*0110*/  IMAD.WIDE R12, R11, 0x4, R4 ;  /* 0x000000040b0c7825 */ /* 0x004fc800078e0204 */
[----:B----4-:R-:W-:Y:S02]  /*0120*/  IMAD.WIDE R2, R7, 0x4, R2 ;  /* 0x0000000407027825 */ /* 0x010fe400078e0202 */
[----:B------:R-:W2:Y:S04]  /*0130*/  LDG.E.EL R12, desc[UR6][R12.64] ;  /* 0x000000060c0c7981 */ /* 0x000ea8000c2e1900 */
[----:B------:R-:W2:Y:S01]  /*0140*/  LDG.E.128 R4, desc[UR6][R2.64] ;  /* 0x0000000602047981 */ /* 0x000ea2000c1e1d00 */
[----:B------:R-:W1:Y:S01]  /*0150*/  S2UR UR5, SR_CgaCtaId ;  /* 0x00000000000579c3 */ /* 0x000e620000008800 */
[C---:B------:R-:W-:Y:S01]  /*0160*/  LOP3.LUT P1, RZ, R16.reuse, 0x1f, RZ, 0xc0, !PT ;  /* 0x0000001f10ff7812 */ /* 0x040fe2000782c0ff */
[----:B------:R-:W-:Y:S01]  /*0170*/  UMOV UR4, 0x400 ;  /* 0x0000040000047882 */ /* 0x000fe20000000000 */
[----:B------:R-:W-:Y:S01]  /*0180*/  ISETP.GE.AND P2, PT, R16, 0x8, PT ;  /* 0x000000081000780c */ /* 0x000fe20003f46270 */
[----:B-1----:R-:W-:Y:S01]  /*0190*/  UPRMT UR4, UR5, 0x654, UR4 ;  /* 0x0000065405047896 */ /* 0x002fe20008000004 */
[--C-:B--2---:R-:W-:Y:S01]  /*01a0*/  FADD R5, R5, R12.reuse ;  /* 0x0000000c05057221 */ /* 0x104fe20000000000 */
[--C-:B------:R-:W-:Y:S01]  /*01b0*/  FADD R4, R4, R12.reuse ;  /* 0x0000000c04047221 */ /* 0x100fe20000000000 */
[----:B------:R-:W-:-:S03]  /*01c0*/  FADD R6, R6, R12 ;  /* 0x0000000c06067221 */ /* 0x000fc60000000000 */
[----:B------:R-:W-:Y:S01]  /*01d0*/  FADD R11, R5, R4 ;  /* 0x00000004050b7221 */ /* 0x000fe20000000000 */
[----:B------:R-:W-:-:S03]  /*01e0*/  FADD R7, R7, R12 ;  /* 0x0000000c07077221 */ /* 0x000fc60000000000 */
[----:B------:R-:W-:-:S04]  /*01f0*/  FADD R14, R6, R11 ;  /* 0x0000000b060e7221 */ /* 0x000fc80000000000 */
[----:B------:R-:W-:-:S05]  /*0200*/  FADD R14, R7, R14 ;  /* 0x0000000e070e7221 */ /* 0x000fca0000000000 */
[----:B------:R-:W1:Y:S02]  /*0210*/  SHFL.BFLY PT, R11, R14, 0x10, 0x1f ;  /* 0x0e001f000e0b7f89 */ /* 0x000e6400000e0000 */
[----:B-1----:R-:W-:-:S05]  /*0220*/  FADD R11, R14, R11 ;  /* 0x0000000b0e0b7221 */ /* 0x002fca0000000000 */
[----:B------:R-:W1:Y:S02]  /*0230*/  SHFL.BFLY PT, R18, R11, 0x8, 0x1f ;  /* 0x0d001f000b127f89 */ /* 0x000e6400000e0000 */
[----:B-1----:R-:W-:-:S05]  /*0240*/  FADD R18, R11, R18 ;  /* 0x000000120b127221 */ /* 0x002fca0000000000 */
[----:B------:R-:W1:Y:S02]  /*0250*/  SHFL.BFLY PT, R13, R18, 0x4, 0x1f ;  /* 0x0c801f00120d7f89 */ /* 0x000e6400000e0000 */
[----:B-1----:R-:W-:-:S05]  /*0260*/  FADD R13, R18, R13 ;  /* 0x0000000d120d7221 */ /* 0x002fca0000000000 */
[----:B------:R-:W1:Y:S02]  /*0270*/  SHFL.BFLY PT, R12, R13, 0x2, 0x1f ;  /* 0x0c401f000d0c7f89 */ /* 0x000e6400000e0000 */
[----:B-1----:R-:W-:-:S05]  /*0280*/  FADD R12, R13, R12 ;  /* 0x0000000c0d0c7221 */ /* 0x002fca0000000000 */
[----:B------:R-:W1:Y:S01]  /*0290*/  SHFL.BFLY PT, R15, R12, 0x1, 0x1f ;  /* 0x0c201f000c0f7f89 */ /* 0x000e6200000e0000 */
[----:B------:R-:W-:-:S04]  /*02a0*/  SHF.R.U32.HI R11, RZ, 0x3, R16 ;  /* 0x00000003ff0b7819 */ /* 0x000fc80000011610 */
[----:B------:R-:W-:Y:S01]  /*02b0*/  LOP3.LUT R11, R11, 0x1c, RZ, 0xc0, !PT ;  /* 0x0000001c0b0b7812 */ /* 0x000fe200078ec0ff */
[----:B-1----:R-:W-:-:S05]  /*02c0*/  FADD R14, R12, R15 ;  /* 0x0000000f0c0e7221 */ /* 0x002fca0000000000 */
[----:B------:R-:W-:Y:S01]  /*02d0*/  @!P1 STS [R11+UR4], R14 ;  /* 0x0000000e0b009988 */ /* 0x000fe20008000804 */
[----:B------:R-:W-:Y:S06]  /*02e0*/  BAR.SYNC.DEFER_BLOCKING 0x0 ;  /* 0x0000000000007b1d */ /* 0x000fec0000010000 */
[----:B------:R-:W1:Y:S04]  /*02f0*/  @!P2 LDS R9, [R10+UR4] ;  /* 0x000000040a09a984 */ /* 0x000e680008000800 */
[----:B-1----:R-:W1:Y:S02]  /*0300*/  SHFL.BFLY PT, R12, R9, 0x4, 0x1f ;  /* 0x0c801f00090c7f89 */ /* 0x002e6400000e0000 */
[----:B-1----:R-:W-:-:S05]  /*0310*/  FADD R12, R9, R12 ;  /* 0x0000000c090c7221 */ /* 0x002fca0000000000 */
[----:B------:R-:W1:Y:S01]  /*0320*/  SHFL.BFLY PT, R13, R12, 0x2, 0x1f ;  /* 0x0c401f000c0d7f89 */ /* 0x000e6200000e0000 */
[----:B------:R-:W-:Y:S01]  /*0330*/  LOP3.LUT P0, RZ, R16, 0x7, RZ, 0xc0, !PT ;  /* 0x0000000710ff7812 */ /* 0x000fe2000780c0ff */
[----:B-1----:R-:W-:-:S05]  /*0340*/  FADD R13, R12, R13 ;  /* 0x0000000d0c0d7221 */ /* 0x002fca0000000000 */
[----:B------:R-:W1:Y:S01]  /*0350*/  SHFL.BFLY PT, R18, R13, 0x1, 0x1f ;  /* 0x0c201f000d127f89 */ /* 0x000e6200000e0000 */
[----:B------:R-:W-:Y:S01]  /*0360*/  ISETP.LT.AND P0, PT, R16, 0x8, !P0 ;  /* 0x000000081000780c */ /* 0x000fe20004701270 */
[----:B-1----:R-:W-:-:S12]  /*0370*/  FADD R15, R13, R18 ;  /* 0x000000120d0f7221 */ /* 0x002fd80000000000 */
[----:B------:R-:W-:Y:S01]  /*0380*/  @P0 STS [R10+UR4], R15 ;  /* 0x0000000f0a000988 */ /* 0x000fe20008000804 */
[----:B------:R-:W-:Y:S06]  /*0390*/  BAR.SYNC.DEFER_BLOCKING 0x0 ;  /* 0x0000000000007b1d */ /* 0x000fec0000010000 */
[----:B------:R-:W1:Y:S02]  /*03a0*/  LDS R14, [UR4] ;  /* 0x00000004ff0e7984 */ /* 0x000e640008000800 */
[----:B-1----:R-:W-:-:S04]  /*03b0*/  FADD R9, RZ, R14 ;  /* 0x0000000eff097221 */ /* 0x002fc80000000000 */
[----:B------:R-:W-:-:S04]  /*03c0*/  FMUL R9, R9, 0.0009765625 ;  /* 0x3a80000009097820 */ /* 0x000fc80000400000 */
[--C-:B------:R-:W-:Y:S01]  /*03d0*/  FADD R14, R5, -R9.reuse ;  /* 0x80000009050e7221 */ /* 0x100fe20000000000 */
[----:B------:R-:W-:-:S03]  /*03e0*/  FADD R12, R4, -R9 ;  /* 0x80000009040c7221 */ /* 0x000fc60000000000 */
[----:B------:R-:W-:Y:S01]  /*03f0*/  FMUL R17, R14, R14 ;  /* 0x0000000e0e117220 */ /* 0x000fe20000400000 */
[----:B------:R-:W-:-:S03]  /*0400*/  FADD R13, R6, -R9 ;  /* 0x80000009060d7221 */ /* 0x000fc60000000000 */
[----:B------:R-:W-:Y:S01]  /*0410*/  FFMA R14, R12, R12, R17 ;  /* 0x0000000c0c0e7223 */ /* 0x000fe20000000011 */
[----:B------:R-:W-:-:S03]  /*0420*/  FADD R12, R7, -R9 ;  /* 0x80000009070c7221 */ /* 0x000fc60000000000 */
[----:B------:R-:W-:-:S04]  /*0430*/  FFMA R13, R13, R13, R14 ;  /* 0x0000000d0d0d7223 */ /* 0x000fc8000000000e */
[----:B------:R-:W-:-:S05]  /*0440*/  FFMA R13, R12, R12, R13 ;  /* 0x0000000c0c0d7223 */ /* 0x000fca000000000d */
[----:B------:R-:W1:Y:S02]  /*0450*/  SHFL.BFLY PT, R12, R13, 0x10, 0x1f ;  /* 0x0e001f000d0c7f89 */ /* 0x000e6400000e0000 */
[----:B-1----:R-:W-:-:S05]  /*0460*/  FADD R12, R13, R12 ;  /* 0x0000000c0d0c7221 */ /* 0x002fca0000000000 */
[----:B------:R-:W1:Y:S02]  /*0470*/  SHFL.BFLY PT, R15, R12, 0x8, 0x1f ;  /* 0x0d001f000c0f7f89 */ /* 0x000e6400000e0000 */
[----:B-1----:R-:W-:-:S05]  /*0480*/  FADD R15, R12, R15 ;  /* 0x0000000f0c0f7221 */ /* 0x002fca0000000000 */
[----:B------:R-:W1:Y:S02]  /*0490*/  SHFL.BFLY PT, R14, R15, 0x4, 0x1f ;  /* 0x0c801f000f0e7f89 */ /* 0x000e6400000e0000 */
[----:B-1----:R-:W-:-:S05]  /*04a0*/  FADD R14, R15, R14 ;  /* 0x0000000e0f0e7221 */ /* 0x002fca0000000000 */
[----:B------:R-:W1:Y:S02]  /*04b0*/  SHFL.BFLY PT, R17, R14, 0x2, 0x1f ;  /* 0x0c401f000e117f89 */ /* 0x000e6400000e0000 */
[----:B-1----:R-:W-:Y:S02]  /*04c0*/  FADD R17, R14, R17 ;  /* 0x000000110e117221 */ /* 0x002fe40000000000 */
[----:B------:R-:W1:Y:S03]  /*04d0*/  LDC.64 R14, c[0x0][0x228] ;  /* 0x00008a00ff0e7b82 */ /* 0x000e660000000a00 */
[----:B------:R-:W2:Y:S02]  /*04e0*/  SHFL.BFLY PT, R18, R17, 0x1, 0x1f ;  /* 0x0c201f0011127f89 */ /* 0x000ea400000e0000 */
[----:B--2---:R-:W-:-:S03]  /*04f0*/  FADD R18, R17, R18 ;  /* 0x0000001211127221 */ /* 0x004fc60000000000 */
[----:B------:R-:W-:Y:S06]  /*0500*/  BAR.SYNC.DEFER_BLOCKING 0x0 ;  /* 0x0000000000007b1d */ /* 0x000fec0000010000 */
[----:B------:R-:W-:Y:S02]  /*0510*/  @!P1 STS [R11+UR4], R18 ;  /* 0x000000120b009988 */ /* 0x000fe40008000804 */
[----:B------:R-:W-:Y:S06]  /*0520*/  BAR.SYNC.DEFER_BLOCKING 0x0 ;  /* 0x0000000000007b1d */ /* 0x000fec0000010000 */
[----:B------:R-:W2:Y:S04]  /*0530*/  @!P2 LDS R8, [R10+UR4] ;  /* 0x000000040a08a984 */ /* 0x000ea80008000800 */
[----:B--2---:R-:W2:Y:S02]  /*0540*/  SHFL.BFLY PT, R13, R8, 0x4, 0x1f ;  /* 0x0c801f00080d7f89 */ /* 0x004ea400000e0000 */
[----:B--2---:R-:W-:-:S05]  /*0550*/  FADD R19, R8, R13 ;  /* 0x0000000d08137221 */ /* 0x004fca0000000000 */
[----:B------:R-:W2:Y:S02]  /*0560*/  SHFL.BFLY PT, R12, R19, 0x2, 0x1f ;  /* 0x0c401f00130c7f89 */ /* 0x000ea400000e0000 */
[----:B--2---:R-:W-:-:S05]  /*0570*/  FADD R20, R19, R12 ;  /* 0x0000000c13147221 */ /* 0x004fca0000000000 */
[----:B------:R-:W2:Y:S02]  /*0580*/  SHFL.BFLY PT, R13, R20, 0x1, 0x1f ;  /* 0x0c201f00140d7f89 */ /* 0x000ea400000e0000 */
[----:B--2---:R-:W-:Y:S01]  /*0590*/  FADD R17, R20, R13 ;  /* 0x0000000d14117221 */ /* 0x004fe20000000000 */
[----:B------:R-:W-:Y:S01]  /*05a0*/  HFMA2.MMA R8, -RZ, RZ, 0.8125, 0 ;  /* 0x3a800000ff087435 */ /* 0x000fe200000001ff */
[----:B------:R-:W2:Y:S03]  /*05b0*/  LDC.64 R12, c[0x0][0x218] ;  /* 0x00008600ff0c7b82 */ /* 0x000ea60000000a00 */
[----:B------:R-:W-:Y:S05]  /*05c0*/  @P0 STS [R10+UR4], R17 ;  /* 0x000000110a000988 */ /* 0x000fea0008000804 */
[----:B------:R-:W-:Y:S06]  /*05d0*/  BAR.SYNC.DEFER_BLOCKING 0x0 ;  /* 0x0000000000007b1d */ /* 0x000fec0000010000 */
[----:B------:R-:W3:Y:S04]  /*05e0*/  LDS R11, [UR4] ;  /* 0x00000004ff0b7984 */ /* 0x000ee80008000800 */
[----:B------:R4:W-:Y:S01]  /*05f0*/  STG.E.128 desc[UR6][R2.64], R4 ;  /* 0x0000000402007986 */ /* 0x0009e2000c101d06 */
[----:B------:R-:W-:Y:S01]  /*0600*/  BAR.SYNC.DEFER_BLOCKING 0x0 ;  /* 0x0000000000007b1d */ /* 0x000fe20000010000 */
[----:B------:R-:W-:Y:S01]  /*0610*/  LOP3.LUT P0, RZ, R16, 0xff, RZ, 0xc0, !PT ;  /* 0x000000ff10ff7812 */ /* 0x000fe2000780c0ff */
[----:B--2---:R-:W-:-:S04]  /*0620*/  IMAD.WIDE R12, R0, 0x4, R12 ;  /* 0x00000004000c7825 */ /* 0x004fc800078e020c */
[----:B---3--:R-:W-:-:S04]  /*0630*/  FADD R11, RZ, R11 ;  /* 0x0000000bff0b7221 */ /* 0x008fc80000000000 */
[----:B------:R-:W-:-:S04]  /*0640*/  FFMA R8, R11, R8, 9.9999999747524270788e-07 ;  /* 0x358637bd0b087423 */ /* 0x000fc80000000008 */
[----:B------:R-:W2:Y:S01]  /*0650*/  MUFU.RSQ R19, R8 ;  /* 0x0000000800137308 */ /* 0x000ea20000001400 */
[----:B-1----:R-:W-:Y:S01]  /*0660*/  IMAD.WIDE R10, R0, 0x4, R14 ;  /* 0x00000004000a7825 */ /* 0x002fe200078e020e */
[----:B--2---:R4:W-:Y:S01]  /*0670*/  @!P0 STG.E desc[UR6][R12.64], R19 ;  /* 0x000000130c008986 */ /* 0x0049e2000c101906 */
[----:B------:R-:W-:Y:S05]  /*0680*/  @P0 EXIT ;  /* 0x000000000000094d */ /* 0x000fea0003800000 */
[----:B------:R-:W-:Y:S01]  /*0690*/  STG.E desc[UR6][R10.64], R9 ;  /* 0x000000090a007986 */ /* 0x000fe2000c101906 */
[----:B------:R-:W-:Y:S05]  /*06a0*/  EXIT ;  /* 0x000000000000794d */ /* 0x000fea0003800000 */
.L_x_0:
[----:B------:R-:W-:-:S00]  /*06b0*/  BRA `(.L_x_0) ;  /* 0xfffffffc00fc7947 */ /* 0x000fc0000383ffff */
[----:B------:R-:W-:-:S00]  /*06c0*/  NOP ;  /* 0x0000000000007918 */ /* 0x000fc00000000000 */
        /* <DEDUP_REMOVED lines=11> */
.L_x_1:


//--------------------- .nv.global.init           --------------------------
	.section	.nv.global.init,"aw",@progbits
.nv.global.init:
	.type		_$_str,@object
	.size		_$_str,(.L_0 - _$_str)
_$_str:
        /*0000*/ 	.byte	0x5f, 0x5f, 0x43, 0x55, 0x44, 0x41, 0x5f, 0x46, 0x54, 0x5a, 0x00
.L_0:


//--------------------- .nv.shared.triton_per_fused_convolution_native_group_norm_11 --------------------------
	.section	.nv.shared.triton_per_fused_convolution_native_group_norm_11,"aw",@nobits
	.sectionflags	@""
	.align	16
	.zero		1024


//--------------------- .nv.constant0.triton_per_fused_convolution_native_group_norm_11 --------------------------
	.section	.nv.constant0.triton_per_fused_convolution_native_group_norm_11,"a",@progbits
	.sectionflags	@""
	.align	4
.nv.constant0.triton_per_fused_convolution_native_group_norm_11:
	.zero		568
